//
// Generated by NVIDIA NVVM Compiler
//
// Compiler Build ID: CL-36424714
// Cuda compilation tools, release 13.0, V13.0.88
// Based on NVVM 20.0.0
//

.version 9.0
.target sm_100
.address_size 64

	// .globl	_Z9addKernelPcS_ii

.visible .entry _Z9addKernelPcS_ii(
	.param .u64 .ptr .align 1 _Z9addKernelPcS_ii_param_0,
	.param .u64 .ptr .align 1 _Z9addKernelPcS_ii_param_1,
	.param .u32 _Z9addKernelPcS_ii_param_2,
	.param .u32 _Z9addKernelPcS_ii_param_3
)
{
	.reg .pred 	%p<4>;
	.reg .b16 	%rs<3>;
	.reg .b32 	%r<15>;
	.reg .b64 	%rd<8>;

	ld.param.u64 	%rd1, [_Z9addKernelPcS_ii_param_0];
	ld.param.u64 	%rd2, [_Z9addKernelPcS_ii_param_1];
	ld.param.u32 	%r4, [_Z9addKernelPcS_ii_param_2];
	ld.param.u32 	%r3, [_Z9addKernelPcS_ii_param_3];
	mov.u32 	%r6, %ctaid.x;
	mov.u32 	%r7, %ntid.x;
	mov.u32 	%r8, %tid.x;
	mad.lo.s32 	%r1, %r6, %r7, %r8;
	mov.u32 	%r9, %ctaid.y;
	mov.u32 	%r10, %ntid.y;
	mov.u32 	%r11, %tid.y;
	mad.lo.s32 	%r12, %r9, %r10, %r11;
	setp.ge.s32 	%p1, %r1, %r3;
	setp.ge.s32 	%p2, %r12, %r4;
	or.pred  	%p3, %p1, %p2;
	@%p3 bra 	$L__BB0_2;
	cvta.to.global.u64 	%rd3, %rd2;
	cvta.to.global.u64 	%rd4, %rd1;
	mad.lo.s32 	%r13, %r3, %r12, %r1;
	mul.lo.s32 	%r14, %r13, 3;
	cvt.s64.s32 	%rd5, %r14;
	add.s64 	%rd6, %rd3, %rd5;
	ld.global.u8 	%rs1, [%rd6];
	add.s64 	%rd7, %rd4, %rd5;
	st.global.u8 	[%rd7], %rs1;
	mov.b16 	%rs2, 0;
	st.global.u8 	[%rd7+1], %rs2;
	st.global.u8 	[%rd7+2], %rs2;
$L__BB0_2:
	ret;

}


// ===== COMPILED SASS (sm_100) =====

	.target	sm_100

	.elftype	@"ET_EXEC"


//--------------------- .note.nv.tkinfo           --------------------------
	.section	.note.nv.tkinfo,"",@"SHT_NOTE"
	.sectionflags	@"SHF_NOTE_NV_TKINFO"
	.tkinfo
        /*0018*/ 	.word	0x00000002
        /*0030*/ 	.string	""
        /*0030*/ 	.string	"ptxas"
        /*0030*/ 	.string	"Cuda compilation tools, release 13.0, V13.0.88"
        /*0030*/ 	.string	"Build cuda_13.0.r13.0/compiler.36424714_0"
        /*0030*/ 	.string	"-arch sm_100 -m 64 "



//--------------------- .note.nv.cuinfo           --------------------------
	.section	.note.nv.cuinfo,"",@"SHT_NOTE"
	.sectionflags	@"SHF_NOTE_NV_CUINFO"
        /*0018*/ 	.short	0x0002
        /*001a*/ 	.short	0x0064
        /*001c*/ 	.short	0x0082
	.zero		2


//--------------------- .nv.info                  --------------------------
	.section	.nv.info,"",@"SHT_CUDA_INFO"
	.align	4


	//----- nvinfo : EIATTR_REGCOUNT
	.align		4
        /*0000*/ 	.byte	0x04, 0x2f
        /*0002*/ 	.short	(.L_1 - .L_0)
	.align		4
.L_0:
        /*0004*/ 	.word	index@(_Z9addKernelPcS_ii)
        /*0008*/ 	.word	0x00000008


	//----- nvinfo : EIATTR_FRAME_SIZE
	.align		4
.L_1:
        /*000c*/ 	.byte	0x04, 0x11
        /*000e*/ 	.short	(.L_3 - .L_2)
	.align		4
.L_2:
        /*0010*/ 	.word	index@(_Z9addKernelPcS_ii)
        /*0014*/ 	.word	0x00000000


	//----- nvinfo : EIATTR_MIN_STACK_SIZE
	.align		4
.L_3:
        /*0018*/ 	.byte	0x04, 0x12
        /*001a*/ 	.short	(.L_5 - .L_4)
	.align		4
.L_4:
        /*001c*/ 	.word	index@(_Z9addKernelPcS_ii)
        /*0020*/ 	.word	0x00000000
.L_5:


//--------------------- .nv.compat                --------------------------
	.section	.nv.compat,"",@"SHT_CUDA_COMPAT_INFO"
	.align	4
        /*0000*/ 	.byte	0x02, 0x09, 0x00, 0x00, 0x02, 0x02, 0x01, 0x00, 0x02, 0x05, 0x05, 0x00, 0x03, 0x07, 0x01, 0x01
        /*0010*/ 	.byte	0x02, 0x03, 0x00, 0x00, 0x02, 0x06, 0x01, 0x00, 0x04, 0x0b, 0x08, 0x00, 0x09, 0x00, 0x00, 0x00
        /*0020*/ 	.byte	0x00, 0x00, 0x00, 0x00


//--------------------- .nv.info._Z9addKernelPcS_ii --------------------------
	.section	.nv.info._Z9addKernelPcS_ii,"",@"SHT_CUDA_INFO"
	.sectionflags	@""
	.align	4


	//----- nvinfo : EIATTR_CUDA_API_VERSION
	.align		4
        /*0000*/ 	.byte	0x04, 0x37
        /*0002*/ 	.short	(.L_7 - .L_6)
.L_6:
        /*0004*/ 	.word	0x00000082


	//----- nvinfo : EIATTR_KPARAM_INFO
	.align		4
.L_7:
        /*0008*/ 	.byte	0x04, 0x17
        /*000a*/ 	.short	(.L_9 - .L_8)
.L_8:
        /*000c*/ 	.word	0x00000000
        /*0010*/ 	.short	0x0003
        /*0012*/ 	.short	0x0014
        /*0014*/ 	.byte	0x00, 0xf0, 0x11, 0x00


	//----- nvinfo : EIATTR_KPARAM_INFO
	.align		4
.L_9:
        /*0018*/ 	.byte	0x04, 0x17
        /*001a*/ 	.short	(.L_11 - .L_10)
.L_10:
        /*001c*/ 	.word	0x00000000
        /*0020*/ 	.short	0x0002
        /*0022*/ 	.short	0x0010
        /*0024*/ 	.byte	0x00, 0xf0, 0x11, 0x00


	//----- nvinfo : EIATTR_KPARAM_INFO
	.align		4
.L_11:
        /*0028*/ 	.byte	0x04, 0x17
        /*002a*/ 	.short	(.L_13 - .L_12)
.L_12:
        /*002c*/ 	.word	0x00000000
        /*0030*/ 	.short	0x0001
        /*0032*/ 	.short	0x0008
        /*0034*/ 	.byte	0x00, 0xf5, 0x21, 0x00


	//----- nvinfo : EIATTR_KPARAM_INFO
	.align		4
.L_13:
        /*0038*/ 	.byte	0x04, 0x17
        /*003a*/ 	.short	(.L_15 - .L_14)
.L_14:
        /*003c*/ 	.word	0x00000000
        /*0040*/ 	.short	0x0000
        /*0042*/ 	.short	0x0000
        /*0044*/ 	.byte	0x00, 0xf5, 0x21, 0x00


	//----- nvinfo : EIATTR_SPARSE_MMA_MASK
	.align		4
.L_15:
        /*0048*/ 	.byte	0x03, 0x50
        /*004a*/ 	.short	0x0000


	//----- nvinfo : EIATTR_MAXREG_COUNT
	.align		4
        /*004c*/ 	.byte	0x03, 0x1b
        /*004e*/ 	.short	0x00ff


	//----- nvinfo : EIATTR_MERCURY_ISA_VERSION
	.align		4
        /*0050*/ 	.byte	0x03, 0x5f
        /*0052*/ 	.short	0x0101


	//----- nvinfo : EIATTR_VRC_CTA_INIT_COUNT
	.align		4
        /*0054*/ 	.byte	0x02, 0x4a
	.zero		1
	.zero		1


	//----- nvinfo : EIATTR_EXIT_INSTR_OFFSETS
	.align		4
        /*0058*/ 	.byte	0x04, 0x1c
        /*005a*/ 	.short	(.L_17 - .L_16)


	//   ....[0]....
.L_16:
        /*005c*/ 	.word	0x000000c0


	//   ....[1]....
        /*0060*/ 	.word	0x000001a0


	//----- nvinfo : EIATTR_CBANK_PARAM_SIZE
	.align		4
.L_17:
        /*0064*/ 	.byte	0x03, 0x19
        /*0066*/ 	.short	0x0018


	//----- nvinfo : EIATTR_PARAM_CBANK
	.align		4
        /*0068*/ 	.byte	0x04, 0x0a
        /*006a*/ 	.short	(.L_19 - .L_18)
	.align		4
.L_18:
        /*006c*/ 	.word	index@(.nv.constant0._Z9addKernelPcS_ii)
        /*0070*/ 	.short	0x0380
        /*0072*/ 	.short	0x0018


	//----- nvinfo : EIATTR_SW_WAR
	.align		4
.L_19:
        /*0074*/ 	.byte	0x04, 0x36
        /*0076*/ 	.short	(.L_21 - .L_20)
.L_20:
        /*0078*/ 	.word	0x00000008
.L_21:


//--------------------- .nv.callgraph             --------------------------
	.section	.nv.callgraph,"",@"SHT_CUDA_CALLGRAPH"
	.align	4
	.sectionentsize	8
	.align		4
        /*0000*/ 	.word	0x00000000
	.align		4
        /*0004*/ 	.word	0xffffffff
	.align		4
        /*0008*/ 	.word	0x00000000
	.align		4
        /*000c*/ 	.word	0xfffffffe
	.align		4
        /*0010*/ 	.word	0x00000000
	.align		4
        /*0014*/ 	.word	0xfffffffd
	.align		4
        /*0018*/ 	.word	0x00000000
	.align		4
        /*001c*/ 	.word	0xfffffffc


//--------------------- .text._Z9addKernelPcS_ii  --------------------------
	.section	.text._Z9addKernelPcS_ii,"ax",@progbits
	.align	128
        .global         _Z9addKernelPcS_ii
        .type           _Z9addKernelPcS_ii,@function
        .size           _Z9addKernelPcS_ii,(.L_x_1 - _Z9addKernelPcS_ii)
        .other          _Z9addKernelPcS_ii,@"STO_CUDA_ENTRY STV_DEFAULT"
_Z9addKernelPcS_ii:
.text._Z9addKernelPcS_ii:
[----:B------:R-:W-:Y:S01]  /*0000*/  LDC R1, c[0x0][0x37c] ;  /* 0x0000df00ff017b82 */ /* 0x000fe20000000800 */
[----:B------:R-:W0:Y:S07]  /*0010*/  S2R R2, SR_TID.Y ;  /* 0x0000000000027919 */ /* 0x000e2e0000002200 */
[----:B------:R-:W1:Y:S01]  /*0020*/  LDC R0, c[0x0][0x360] ;  /* 0x0000d800ff007b82 */ /* 0x000e620000000800 */
[----:B------:R-:W2:Y:S01]  /*0030*/  LDCU.64 UR6, c[0x0][0x390] ;  /* 0x00007200ff0677ac */ /* 0x000ea20008000a00 */
[----:B------:R-:W1:Y:S06]  /*0040*/  S2R R5, SR_TID.X ;  /* 0x0000000000057919 */ /* 0x000e6c0000002100 */
[----:B------:R-:W0:Y:S08]  /*0050*/  S2UR UR5, SR_CTAID.Y ;  /* 0x00000000000579c3 */ /* 0x000e300000002600 */
[----:B------:R-:W0:Y:S08]  /*0060*/  LDC R3, c[0x0][0x364] ;  /* 0x0000d900ff037b82 */ /* 0x000e300000000800 */
[----:B------:R-:W1:Y:S01]  /*0070*/  S2UR UR4, SR_CTAID.X ;  /* 0x00000000000479c3 */ /* 0x000e620000002500 */
[----:B0-----:R-:W-:-:S05]  /*0080*/  IMAD R3, R3, UR5, R2 ;  /* 0x0000000503037c24 */ /* 0x001fca000f8e0202 */
[----:B--2---:R-:W-:Y:S01]  /*0090*/  ISETP.GE.AND P0, PT, R3, UR6, PT ;  /* 0x0000000603007c0c */ /* 0x004fe2000bf06270 */
[----:B-1----:R-:W-:-:S05]  /*00a0*/  IMAD R0, R0, UR4, R5 ;  /* 0x0000000400007c24 */ /* 0x002fca000f8e0205 */
[----:B------:R-:W-:-:S13]  /*00b0*/  ISETP.GE.OR P0, PT, R0, UR7, P0 ;  /* 0x0000000700007c0c */ /* 0x000fda0008706670 */
[----:B------:R-:W-:Y:S05]  /*00c0*/  @P0 EXIT ;  /* 0x000000000000094d */ /* 0x000fea0003800000 */
[----:B------:R-:W0:Y:S01]  /*00d0*/  LDCU.128 UR8, c[0x0][0x380] ;  /* 0x00007000ff0877ac */ /* 0x000e220008000c00 */
[----:B------:R-:W-:Y:S01]  /*00e0*/  IMAD R0, R3, UR7, R0 ;  /* 0x0000000703007c24 */ /* 0x000fe2000f8e0200 */
[----:B------:R-:W1:Y:S03]  /*00f0*/  LDCU.64 UR4, c[0x0][0x358] ;  /* 0x00006b00ff0477ac */ /* 0x000e660008000a00 */
[----:B------:R-:W-:-:S05]  /*0100*/  IMAD R0, R0, 0x3, RZ ;  /* 0x0000000300007824 */ /* 0x000fca00078e02ff */
[----:B------:R-:W-:Y:S02]  /*0110*/  SHF.R.S32.HI R3, RZ, 0x1f, R0 ;  /* 0x0000001fff037819 */ /* 0x000fe40000011400 */
[----:B0-----:R-:W-:-:S04]  /*0120*/  IADD3 R4, P0, PT, R0, UR10, RZ ;  /* 0x0000000a00047c10 */ /* 0x001fc8000ff1e0ff */
[----:B------:R-:W-:-:S06]  /*0130*/  IADD3.X R5, PT, PT, R3, UR11, RZ, P0, !PT ;  /* 0x0000000b03057c10 */ /* 0x000fcc00087fe4ff */
[----:B-1----:R-:W2:Y:S01]  /*0140*/  LDG.E.U8 R5, desc[UR4][R4.64] ;  /* 0x0000000404057981 */ /* 0x002ea2000c1e1100 */
[----:B------:R-:W-:-:S04]  /*0150*/  IADD3 R2, P0, PT, R0, UR8, RZ ;  /* 0x0000000800027c10 */ /* 0x000fc8000ff1e0ff */
[----:B------:R-:W-:-:S05]  /*0160*/  IADD3.X R3, PT, PT, R3, UR9, RZ, P0, !PT ;  /* 0x0000000903037c10 */ /* 0x000fca00087fe4ff */
[----:B------:R-:W-:Y:S04]  /*0170*/  STG.E.U8 desc[UR4][R2.64+0x1], RZ ;  /* 0x000001ff02007986 */ /* 0x000fe8000c101104 */
[----:B------:R-:W-:Y:S04]  /*0180*/  STG.E.U8 desc[UR4][R2.64+0x2], RZ ;  /* 0x000002ff02007986 */ /* 0x000fe8000c101104 */
[----:B--2---:R-:W-:Y:S01]  /*0190*/  STG.E.U8 desc[UR4][R2.64], R5 ;  /* 0x0000000502007986 */ /* 0x004fe2000c101104 */
[----:B------:R-:W-:Y:S05]  /*01a0*/  EXIT ;  /* 0x000000000000794d */ /* 0x000fea0003800000 */
.L_x_0:
[----:B------:R-:W-:-:S00]  /*01b0*/  BRA `(.L_x_0) ;  /* 0xfffffffc00fc7947 */ /* 0x000fc0000383ffff */
[----:B------:R-:W-:-:S00]  /*01c0*/  NOP ;  /* 0x0000000000007918 */ /* 0x000fc00000000000 */
        /* <DEDUP_REMOVED lines=11> */
.L_x_1:


//--------------------- .nv.shared.reserved.0     --------------------------
	.section	.nv.shared.reserved.0,"aw",@nobits
	.weak		__nv_reservedSMEM_offset_0_alias
	.size		__nv_reservedSMEM_offset_0_alias, 0, 64
	.other		__nv_reservedSMEM_offset_0_alias,@"STO_CUDA_RESERVED_SHARED STV_DEFAULT"
__nv_reservedSMEM_offset_0_alias:
	.zero		0
	.zero		64


//--------------------- .nv.constant0._Z9addKernelPcS_ii --------------------------
	.section	.nv.constant0._Z9addKernelPcS_ii,"a",@progbits
	.sectionflags	@""
	.align	4
.nv.constant0._Z9addKernelPcS_ii:
	.zero		920


//--------------------- SYMBOLS --------------------------

	.type		.nv.reservedSmem.offset0,@object
	.size		.nv.reservedSmem.offset0,0x4
